//
// Generated by NVIDIA NVVM Compiler
//
// Compiler Build ID: CL-36424714
// Cuda compilation tools, release 13.0, V13.0.88
// Based on NVVM 20.0.0
//

.version 9.0
.target sm_100
.address_size 64

	// .globl	_Z10add_arraysPK10MathStructP13ResultsStruct

.visible .entry _Z10add_arraysPK10MathStructP13ResultsStruct(
	.param .u64 .ptr .align 1 _Z10add_arraysPK10MathStructP13ResultsStruct_param_0,
	.param .u64 .ptr .align 1 _Z10add_arraysPK10MathStructP13ResultsStruct_param_1
)
{
	.reg .b32 	%r<8>;
	.reg .b64 	%rd<9>;

	ld.param.u64 	%rd1, [_Z10add_arraysPK10MathStructP13ResultsStruct_param_0];
	ld.param.u64 	%rd2, [_Z10add_arraysPK10MathStructP13ResultsStruct_param_1];
	cvta.to.global.u64 	%rd3, %rd2;
	cvta.to.global.u64 	%rd4, %rd1;
	mov.u32 	%r1, %tid.x;
	mov.u32 	%r2, %ctaid.x;
	mov.u32 	%r3, %ntid.x;
	mad.lo.s32 	%r4, %r2, %r3, %r1;
	mul.wide.s32 	%rd5, %r4, 8;
	add.s64 	%rd6, %rd4, %rd5;
	ld.global.u32 	%r5, [%rd6];
	ld.global.u32 	%r6, [%rd6+4];
	add.s32 	%r7, %r6, %r5;
	mul.wide.s32 	%rd7, %r4, 20;
	add.s64 	%rd8, %rd3, %rd7;
	st.global.u32 	[%rd8], %r7;
	ret;

}
	// .globl	_Z10sub_arraysPK10MathStructP13ResultsStruct
.visible .entry _Z10sub_arraysPK10MathStructP13ResultsStruct(
	.param .u64 .ptr .align 1 _Z10sub_arraysPK10MathStructP13ResultsStruct_param_0,
	.param .u64 .ptr .align 1 _Z10sub_arraysPK10MathStructP13ResultsStruct_param_1
)
{
	.reg .b32 	%r<8>;
	.reg .b64 	%rd<9>;

	ld.param.u64 	%rd1, [_Z10sub_arraysPK10MathStructP13ResultsStruct_param_0];
	ld.param.u64 	%rd2, [_Z10sub_arraysPK10MathStructP13ResultsStruct_param_1];
	cvta.to.global.u64 	%rd3, %rd2;
	cvta.to.global.u64 	%rd4, %rd1;
	mov.u32 	%r1, %tid.x;
	mov.u32 	%r2, %ctaid.x;
	mov.u32 	%r3, %ntid.x;
	mad.lo.s32 	%r4, %r2, %r3, %r1;
	mul.wide.s32 	%rd5, %r4, 8;
	add.s64 	%rd6, %rd4, %rd5;
	ld.global.u32 	%r5, [%rd6];
	ld.global.u32 	%r6, [%rd6+4];
	sub.s32 	%r7, %r5, %r6;
	mul.wide.s32 	%rd7, %r4, 20;
	add.s64 	%rd8, %rd3, %rd7;
	st.global.u32 	[%rd8+4], %r7;
	ret;

}
	// .globl	_Z11mult_arraysPK10MathStructP13ResultsStruct
.visible .entry _Z11mult_arraysPK10MathStructP13ResultsStruct(
	.param .u64 .ptr .align 1 _Z11mult_arraysPK10MathStructP13ResultsStruct_param_0,
	.param .u64 .ptr .align 1 _Z11mult_arraysPK10MathStructP13ResultsStruct_param_1
)
{
	.reg .b32 	%r<8>;
	.reg .b64 	%rd<9>;

	ld.param.u64 	%rd1, [_Z11mult_arraysPK10MathStructP13ResultsStruct_param_0];
	ld.param.u64 	%rd2, [_Z11mult_arraysPK10MathStructP13ResultsStruct_param_1];
	cvta.to.global.u64 	%rd3, %rd2;
	cvta.to.global.u64 	%rd4, %rd1;
	mov.u32 	%r1, %tid.x;
	mov.u32 	%r2, %ctaid.x;
	mov.u32 	%r3, %ntid.x;
	mad.lo.s32 	%r4, %r2, %r3, %r1;
	mul.wide.s32 	%rd5, %r4, 8;
	add.s64 	%rd6, %rd4, %rd5;
	ld.global.u32 	%r5, [%rd6];
	ld.global.u32 	%r6, [%rd6+4];
	mul.lo.s32 	%r7, %r6, %r5;
	mul.wide.s32 	%rd7, %r4, 20;
	add.s64 	%rd8, %rd3, %rd7;
	st.global.u32 	[%rd8+8], %r7;
	ret;

}
	// .globl	_Z10mod_arraysPK10MathStructP13ResultsStruct
.visible .entry _Z10mod_arraysPK10MathStructP13ResultsStruct(
	.param .u64 .ptr .align 1 _Z10mod_arraysPK10MathStructP13ResultsStruct_param_0,
	.param .u64 .ptr .align 1 _Z10mod_arraysPK10MathStructP13ResultsStruct_param_1
)
{
	.reg .b32 	%r<8>;
	.reg .b64 	%rd<9>;

	ld.param.u64 	%rd1, [_Z10mod_arraysPK10MathStructP13ResultsStruct_param_0];
	ld.param.u64 	%rd2, [_Z10mod_arraysPK10MathStructP13ResultsStruct_param_1];
	cvta.to.global.u64 	%rd3, %rd2;
	cvta.to.global.u64 	%rd4, %rd1;
	mov.u32 	%r1, %tid.x;
	mov.u32 	%r2, %ctaid.x;
	mov.u32 	%r3, %ntid.x;
	mad.lo.s32 	%r4, %r2, %r3, %r1;
	mul.wide.s32 	%rd5, %r4, 8;
	add.s64 	%rd6, %rd4, %rd5;
	ld.global.u32 	%r5, [%rd6];
	ld.global.u32 	%r6, [%rd6+4];
	rem.u32 	%r7, %r5, %r6;
	mul.wide.s32 	%rd7, %r4, 20;
	add.s64 	%rd8, %rd3, %rd7;
	st.global.u32 	[%rd8+12], %r7;
	ret;

}
	// .globl	_Z14decrypt_cipherPcPKi
.visible .entry _Z14decrypt_cipherPcPKi(
	.param .u64 .ptr .align 1 _Z14decrypt_cipherPcPKi_param_0,
	.param .u64 .ptr .align 1 _Z14decrypt_cipherPcPKi_param_1
)
{
	.reg .b16 	%rs<4>;
	.reg .b32 	%r<5>;
	.reg .b64 	%rd<7>;

	ld.param.u64 	%rd1, [_Z14decrypt_cipherPcPKi_param_0];
	ld.param.u64 	%rd2, [_Z14decrypt_cipherPcPKi_param_1];
	cvta.to.global.u64 	%rd3, %rd2;
	cvta.to.global.u64 	%rd4, %rd1;
	mov.u32 	%r1, %tid.x;
	mov.u32 	%r2, %ctaid.x;
	mov.u32 	%r3, %ntid.x;
	mad.lo.s32 	%r4, %r2, %r3, %r1;
	cvt.s64.s32 	%rd5, %r4;
	add.s64 	%rd6, %rd4, %rd5;
	ld.global.u8 	%rs1, [%rd6];
	ld.global.u8 	%rs2, [%rd3];
	sub.s16 	%rs3, %rs1, %rs2;
	st.global.u8 	[%rd6], %rs3;
	ret;

}
	// .globl	_Z14encrypt_cipherPcPKi
.visible .entry _Z14encrypt_cipherPcPKi(
	.param .u64 .ptr .align 1 _Z14encrypt_cipherPcPKi_param_0,
	.param .u64 .ptr .align 1 _Z14encrypt_cipherPcPKi_param_1
)
{
	.reg .b16 	%rs<4>;
	.reg .b32 	%r<5>;
	.reg .b64 	%rd<7>;

	ld.param.u64 	%rd1, [_Z14encrypt_cipherPcPKi_param_0];
	ld.param.u64 	%rd2, [_Z14encrypt_cipherPcPKi_param_1];
	cvta.to.global.u64 	%rd3, %rd2;
	cvta.to.global.u64 	%rd4, %rd1;
	mov.u32 	%r1, %tid.x;
	mov.u32 	%r2, %ctaid.x;
	mov.u32 	%r3, %ntid.x;
	mad.lo.s32 	%r4, %r2, %r3, %r1;
	cvt.s64.s32 	%rd5, %r4;
	add.s64 	%rd6, %rd4, %rd5;
	ld.global.u8 	%rs1, [%rd6];
	ld.global.u8 	%rs2, [%rd3];
	add.s16 	%rs3, %rs1, %rs2;
	st.global.u8 	[%rd6], %rs3;
	ret;

}


// ===== COMPILED SASS (sm_100) =====

	.target	sm_100

	.elftype	@"ET_EXEC"


//--------------------- .note.nv.tkinfo           --------------------------
	.section	.note.nv.tkinfo,"",@"SHT_NOTE"
	.sectionflags	@"SHF_NOTE_NV_TKINFO"
	.tkinfo
        /*0018*/ 	.word	0x00000002
        /*0030*/ 	.string	""
        /*0030*/ 	.string	"ptxas"
        /*0030*/ 	.string	"Cuda compilation tools, release 13.0, V13.0.88"
        /*0030*/ 	.string	"Build cuda_13.0.r13.0/compiler.36424714_0"
        /*0030*/ 	.string	"-arch sm_100 -m 64 "



//--------------------- .note.nv.cuinfo           --------------------------
	.section	.note.nv.cuinfo,"",@"SHT_NOTE"
	.sectionflags	@"SHF_NOTE_NV_CUINFO"
        /*0018*/ 	.short	0x0002
        /*001a*/ 	.short	0x0064
        /*001c*/ 	.short	0x0082
	.zero		2


//--------------------- .nv.info                  --------------------------
	.section	.nv.info,"",@"SHT_CUDA_INFO"
	.align	4


	//----- nvinfo : EIATTR_REGCOUNT
	.align		4
        /*0000*/ 	.byte	0x04, 0x2f
        /*0002*/ 	.short	(.L_1 - .L_0)
	.align		4
.L_0:
        /*0004*/ 	.word	index@(_Z10add_arraysPK10MathStructP13ResultsStruct)
        /*0008*/ 	.word	0x0000000c


	//----- nvinfo : EIATTR_FRAME_SIZE
	.align		4
.L_1:
        /*000c*/ 	.byte	0x04, 0x11
        /*000e*/ 	.short	(.L_3 - .L_2)
	.align		4
.L_2:
        /*0010*/ 	.word	index@(_Z10add_arraysPK10MathStructP13ResultsStruct)
        /*0014*/ 	.word	0x00000000


	//----- nvinfo : EIATTR_REGCOUNT
	.align		4
.L_3:
        /*0018*/ 	.byte	0x04, 0x2f
        /*001a*/ 	.short	(.L_5 - .L_4)
	.align		4
.L_4:
        /*001c*/ 	.word	index@(_Z10sub_arraysPK10MathStructP13ResultsStruct)
        /*0020*/ 	.word	0x0000000c


	//----- nvinfo : EIATTR_FRAME_SIZE
	.align		4
.L_5:
        /*0024*/ 	.byte	0x04, 0x11
        /*0026*/ 	.short	(.L_7 - .L_6)
	.align		4
.L_6:
        /*0028*/ 	.word	index@(_Z10sub_arraysPK10MathStructP13ResultsStruct)
        /*002c*/ 	.word	0x00000000


	//----- nvinfo : EIATTR_REGCOUNT
	.align		4
.L_7:
        /*0030*/ 	.byte	0x04, 0x2f
        /*0032*/ 	.short	(.L_9 - .L_8)
	.align		4
.L_8:
        /*0034*/ 	.word	index@(_Z11mult_arraysPK10MathStructP13ResultsStruct)
        /*0038*/ 	.word	0x0000000c


	//----- nvinfo : EIATTR_FRAME_SIZE
	.align		4
.L_9:
        /*003c*/ 	.byte	0x04, 0x11
        /*003e*/ 	.short	(.L_11 - .L_10)
	.align		4
.L_10:
        /*0040*/ 	.word	index@(_Z11mult_arraysPK10MathStructP13ResultsStruct)
        /*0044*/ 	.word	0x00000000


	//----- nvinfo : EIATTR_REGCOUNT
	.align		4
.L_11:
        /*0048*/ 	.byte	0x04, 0x2f
        /*004a*/ 	.short	(.L_13 - .L_12)
	.align		4
.L_12:
        /*004c*/ 	.word	index@(_Z10mod_arraysPK10MathStructP13ResultsStruct)
        /*0050*/ 	.word	0x0000000e


	//----- nvinfo : EIATTR_FRAME_SIZE
	.align		4
.L_13:
        /*0054*/ 	.byte	0x04, 0x11
        /*0056*/ 	.short	(.L_15 - .L_14)
	.align		4
.L_14:
        /*0058*/ 	.word	index@(_Z10mod_arraysPK10MathStructP13ResultsStruct)
        /*005c*/ 	.word	0x00000000


	//----- nvinfo : EIATTR_REGCOUNT
	.align		4
.L_15:
        /*0060*/ 	.byte	0x04, 0x2f
        /*0062*/ 	.short	(.L_17 - .L_16)
	.align		4
.L_16:
        /*0064*/ 	.word	index@(_Z14decrypt_cipherPcPKi)
        /*0068*/ 	.word	0x0000000a


	//----- nvinfo : EIATTR_FRAME_SIZE
	.align		4
.L_17:
        /*006c*/ 	.byte	0x04, 0x11
        /*006e*/ 	.short	(.L_19 - .L_18)
	.align		4
.L_18:
        /*0070*/ 	.word	index@(_Z14decrypt_cipherPcPKi)
        /*0074*/ 	.word	0x00000000


	//----- nvinfo : EIATTR_REGCOUNT
	.align		4
.L_19:
        /*0078*/ 	.byte	0x04, 0x2f
        /*007a*/ 	.short	(.L_21 - .L_20)
	.align		4
.L_20:
        /*007c*/ 	.word	index@(_Z14encrypt_cipherPcPKi)
        /*0080*/ 	.word	0x0000000a


	//----- nvinfo : EIATTR_FRAME_SIZE
	.align		4
.L_21:
        /*0084*/ 	.byte	0x04, 0x11
        /*0086*/ 	.short	(.L_23 - .L_22)
	.align		4
.L_22:
        /*0088*/ 	.word	index@(_Z14encrypt_cipherPcPKi)
        /*008c*/ 	.word	0x00000000


	//----- nvinfo : EIATTR_MIN_STACK_SIZE
	.align		4
.L_23:
        /*0090*/ 	.byte	0x04, 0x12
        /*0092*/ 	.short	(.L_25 - .L_24)
	.align		4
.L_24:
        /*0094*/ 	.word	index@(_Z14encrypt_cipherPcPKi)
        /*0098*/ 	.word	0x00000000


	//----- nvinfo : EIATTR_MIN_STACK_SIZE
	.align		4
.L_25:
        /*009c*/ 	.byte	0x04, 0x12
        /*009e*/ 	.short	(.L_27 - .L_26)
	.align		4
.L_26:
        /*00a0*/ 	.word	index@(_Z14decrypt_cipherPcPKi)
        /*00a4*/ 	.word	0x00000000


	//----- nvinfo : EIATTR_MIN_STACK_SIZE
	.align		4
.L_27:
        /*00a8*/ 	.byte	0x04, 0x12
        /*00aa*/ 	.short	(.L_29 - .L_28)
	.align		4
.L_28:
        /*00ac*/ 	.word	index@(_Z10mod_arraysPK10MathStructP13ResultsStruct)
        /*00b0*/ 	.word	0x00000000


	//----- nvinfo : EIATTR_MIN_STACK_SIZE
	.align		4
.L_29:
        /*00b4*/ 	.byte	0x04, 0x12
        /*00b6*/ 	.short	(.L_31 - .L_30)
	.align		4
.L_30:
        /*00b8*/ 	.word	index@(_Z11mult_arraysPK10MathStructP13ResultsStruct)
        /*00bc*/ 	.word	0x00000000


	//----- nvinfo : EIATTR_MIN_STACK_SIZE
	.align		4
.L_31:
        /*00c0*/ 	.byte	0x04, 0x12
        /*00c2*/ 	.short	(.L_33 - .L_32)
	.align		4
.L_32:
        /*00c4*/ 	.word	index@(_Z10sub_arraysPK10MathStructP13ResultsStruct)
        /*00c8*/ 	.word	0x00000000


	//----- nvinfo : EIATTR_MIN_STACK_SIZE
	.align		4
.L_33:
        /*00cc*/ 	.byte	0x04, 0x12
        /*00ce*/ 	.short	(.L_35 - .L_34)
	.align		4
.L_34:
        /*00d0*/ 	.word	index@(_Z10add_arraysPK10MathStructP13ResultsStruct)
        /*00d4*/ 	.word	0x00000000
.L_35:


//--------------------- .nv.compat                --------------------------
	.section	.nv.compat,"",@"SHT_CUDA_COMPAT_INFO"
	.align	4
        /*0000*/ 	.byte	0x02, 0x09, 0x00, 0x00, 0x02, 0x02, 0x01, 0x00, 0x02, 0x05, 0x05, 0x00, 0x03, 0x07, 0x01, 0x01
        /*0010*/ 	.byte	0x02, 0x03, 0x00, 0x00, 0x02, 0x06, 0x01, 0x00, 0x04, 0x0b, 0x08, 0x00, 0x09, 0x00, 0x00, 0x00
        /*0020*/ 	.byte	0x00, 0x00, 0x00, 0x00


//--------------------- .nv.info._Z14encrypt_cipherPcPKi --------------------------
	.section	.nv.info._Z14encrypt_cipherPcPKi,"",@"SHT_CUDA_INFO"
	.sectionflags	@""
	.align	4


	//----- nvinfo : EIATTR_CUDA_API_VERSION
	.align		4
        /*0000*/ 	.byte	0x04, 0x37
        /*0002*/ 	.short	(.L_37 - .L_36)
.L_36:
        /*0004*/ 	.word	0x00000082


	//----- nvinfo : EIATTR_KPARAM_INFO
	.align		4
.L_37:
        /*0008*/ 	.byte	0x04, 0x17
        /*000a*/ 	.short	(.L_39 - .L_38)
.L_38:
        /*000c*/ 	.word	0x00000000
        /*0010*/ 	.short	0x0001
        /*0012*/ 	.short	0x0008
        /*0014*/ 	.byte	0x00, 0xf5, 0x21, 0x00


	//----- nvinfo : EIATTR_KPARAM_INFO
	.align		4
.L_39:
        /*0018*/ 	.byte	0x04, 0x17
        /*001a*/ 	.short	(.L_41 - .L_40)
.L_40:
        /*001c*/ 	.word	0x00000000
        /*0020*/ 	.short	0x0000
        /*0022*/ 	.short	0x0000
        /*0024*/ 	.byte	0x00, 0xf5, 0x21, 0x00


	//----- nvinfo : EIATTR_SPARSE_MMA_MASK
	.align		4
.L_41:
        /*0028*/ 	.byte	0x03, 0x50
        /*002a*/ 	.short	0x0000


	//----- nvinfo : EIATTR_MAXREG_COUNT
	.align		4
        /*002c*/ 	.byte	0x03, 0x1b
        /*002e*/ 	.short	0x00ff


	//----- nvinfo : EIATTR_MERCURY_ISA_VERSION
	.align		4
        /*0030*/ 	.byte	0x03, 0x5f
        /*0032*/ 	.short	0x0101


	//----- nvinfo : EIATTR_VRC_CTA_INIT_COUNT
	.align		4
        /*0034*/ 	.byte	0x02, 0x4a
	.zero		1
	.zero		1


	//----- nvinfo : EIATTR_EXIT_INSTR_OFFSETS
	.align		4
        /*0038*/ 	.byte	0x04, 0x1c
        /*003a*/ 	.short	(.L_43 - .L_42)


	//   ....[0]....
.L_42:
        /*003c*/ 	.word	0x000000e0


	//----- nvinfo : EIATTR_CBANK_PARAM_SIZE
	.align		4
.L_43:
        /*0040*/ 	.byte	0x03, 0x19
        /*0042*/ 	.short	0x0010


	//----- nvinfo : EIATTR_PARAM_CBANK
	.align		4
        /*0044*/ 	.byte	0x04, 0x0a
        /*0046*/ 	.short	(.L_45 - .L_44)
	.align		4
.L_44:
        /*0048*/ 	.word	index@(.nv.constant0._Z14encrypt_cipherPcPKi)
        /*004c*/ 	.short	0x0380
        /*004e*/ 	.short	0x0010


	//----- nvinfo : EIATTR_SW_WAR
	.align		4
.L_45:
        /*0050*/ 	.byte	0x04, 0x36
        /*0052*/ 	.short	(.L_47 - .L_46)
.L_46:
        /*0054*/ 	.word	0x00000008
.L_47:


//--------------------- .nv.info._Z14decrypt_cipherPcPKi --------------------------
	.section	.nv.info._Z14decrypt_cipherPcPKi,"",@"SHT_CUDA_INFO"
	.sectionflags	@""
	.align	4


	//----- nvinfo : EIATTR_CUDA_API_VERSION
	.align		4
        /*0000*/ 	.byte	0x04, 0x37
        /*0002*/ 	.short	(.L_49 - .L_48)
.L_48:
        /*0004*/ 	.word	0x00000082


	//----- nvinfo : EIATTR_KPARAM_INFO
	.align		4
.L_49:
        /*0008*/ 	.byte	0x04, 0x17
        /*000a*/ 	.short	(.L_51 - .L_50)
.L_50:
        /*000c*/ 	.word	0x00000000
        /*0010*/ 	.short	0x0001
        /*0012*/ 	.short	0x0008
        /*0014*/ 	.byte	0x00, 0xf5, 0x21, 0x00


	//----- nvinfo : EIATTR_KPARAM_INFO
	.align		4
.L_51:
        /*0018*/ 	.byte	0x04, 0x17
        /*001a*/ 	.short	(.L_53 - .L_52)
.L_52:
        /*001c*/ 	.word	0x00000000
        /*0020*/ 	.short	0x0000
        /*0022*/ 	.short	0x0000
        /*0024*/ 	.byte	0x00, 0xf5, 0x21, 0x00


	//----- nvinfo : EIATTR_SPARSE_MMA_MASK
	.align		4
.L_53:
        /*0028*/ 	.byte	0x03, 0x50
        /*002a*/ 	.short	0x0000


	//----- nvinfo : EIATTR_MAXREG_COUNT
	.align		4
        /*002c*/ 	.byte	0x03, 0x1b
        /*002e*/ 	.short	0x00ff


	//----- nvinfo : EIATTR_MERCURY_ISA_VERSION
	.align		4
        /*0030*/ 	.byte	0x03, 0x5f
        /*0032*/ 	.short	0x0101


	//----- nvinfo : EIATTR_VRC_CTA_INIT_COUNT
	.align		4
        /*0034*/ 	.byte	0x02, 0x4a
	.zero		1
	.zero		1


	//----- nvinfo : EIATTR_EXIT_INSTR_OFFSETS
	.align		4
        /*0038*/ 	.byte	0x04, 0x1c
        /*003a*/ 	.short	(.L_55 - .L_54)


	//   ....[0]....
.L_54:
        /*003c*/ 	.word	0x00000100


	//----- nvinfo : EIATTR_CBANK_PARAM_SIZE
	.align		4
.L_55:
        /*0040*/ 	.byte	0x03, 0x19
        /*0042*/ 	.short	0x0010


	//----- nvinfo : EIATTR_PARAM_CBANK
	.align		4
        /*0044*/ 	.byte	0x04, 0x0a
        /*0046*/ 	.short	(.L_57 - .L_56)
	.align		4
.L_56:
        /*0048*/ 	.word	index@(.nv.constant0._Z14decrypt_cipherPcPKi)
        /*004c*/ 	.short	0x0380
        /*004e*/ 	.short	0x0010


	//----- nvinfo : EIATTR_SW_WAR
	.align		4
.L_57:
        /*0050*/ 	.byte	0x04, 0x36
        /*0052*/ 	.short	(.L_59 - .L_58)
.L_58:
        /*0054*/ 	.word	0x00000008
.L_59:


//--------------------- .nv.info._Z10mod_arraysPK10MathStructP13ResultsStruct --------------------------
	.section	.nv.info._Z10mod_arraysPK10MathStructP13ResultsStruct,"",@"SHT_CUDA_INFO"
	.sectionflags	@""
	.align	4


	//----- nvinfo : EIATTR_CUDA_API_VERSION
	.align		4
        /*0000*/ 	.byte	0x04, 0x37
        /*0002*/ 	.short	(.L_61 - .L_60)
.L_60:
        /*0004*/ 	.word	0x00000082


	//----- nvinfo : EIATTR_KPARAM_INFO
	.align		4
.L_61:
        /*0008*/ 	.byte	0x04, 0x17
        /*000a*/ 	.short	(.L_63 - .L_62)
.L_62:
        /*000c*/ 	.word	0x00000000
        /*0010*/ 	.short	0x0001
        /*0012*/ 	.short	0x0008
        /*0014*/ 	.byte	0x00, 0xf5, 0x21, 0x00


	//----- nvinfo : EIATTR_KPARAM_INFO
	.align		4
.L_63:
        /*0018*/ 	.byte	0x04, 0x17
        /*001a*/ 	.short	(.L_65 - .L_64)
.L_64:
        /*001c*/ 	.word	0x00000000
        /*0020*/ 	.short	0x0000
        /*0022*/ 	.short	0x0000
        /*0024*/ 	.byte	0x00, 0xf5, 0x21, 0x00


	//----- nvinfo : EIATTR_SPARSE_MMA_MASK
	.align		4
.L_65:
        /*0028*/ 	.byte	0x03, 0x50
        /*002a*/ 	.short	0x0000


	//----- nvinfo : EIATTR_MAXREG_COUNT
	.align		4
        /*002c*/ 	.byte	0x03, 0x1b
        /*002e*/ 	.short	0x00ff


	//----- nvinfo : EIATTR_MERCURY_ISA_VERSION
	.align		4
        /*0030*/ 	.byte	0x03, 0x5f
        /*0032*/ 	.short	0x0101


	//----- nvinfo : EIATTR_VRC_CTA_INIT_COUNT
	.align		4
        /*0034*/ 	.byte	0x02, 0x4a
	.zero		1
	.zero		1


	//----- nvinfo : EIATTR_EXIT_INSTR_OFFSETS
	.align		4
        /*0038*/ 	.byte	0x04, 0x1c
        /*003a*/ 	.short	(.L_67 - .L_66)


	//   ....[0]....
.L_66:
        /*003c*/ 	.word	0x000001e0


	//----- nvinfo : EIATTR_CBANK_PARAM_SIZE
	.align		4
.L_67:
        /*0040*/ 	.byte	0x03, 0x19
        /*0042*/ 	.short	0x0010


	//----- nvinfo : EIATTR_PARAM_CBANK
	.align		4
        /*0044*/ 	.byte	0x04, 0x0a
        /*0046*/ 	.short	(.L_69 - .L_68)
	.align		4
.L_68:
        /*0048*/ 	.word	index@(.nv.constant0._Z10mod_arraysPK10MathStructP13ResultsStruct)
        /*004c*/ 	.short	0x0380
        /*004e*/ 	.short	0x0010


	//----- nvinfo : EIATTR_SW_WAR
	.align		4
.L_69:
        /*0050*/ 	.byte	0x04, 0x36
        /*0052*/ 	.short	(.L_71 - .L_70)
.L_70:
        /*0054*/ 	.word	0x00000008
.L_71:


//--------------------- .nv.info._Z11mult_arraysPK10MathStructP13ResultsStruct --------------------------
	.section	.nv.info._Z11mult_arraysPK10MathStructP13ResultsStruct,"",@"SHT_CUDA_INFO"
	.sectionflags	@""
	.align	4


	//----- nvinfo : EIATTR_CUDA_API_VERSION
	.align		4
        /*0000*/ 	.byte	0x04, 0x37
        /*0002*/ 	.short	(.L_73 - .L_72)
.L_72:
        /*0004*/ 	.word	0x00000082


	//----- nvinfo : EIATTR_KPARAM_INFO
	.align		4
.L_73:
        /*0008*/ 	.byte	0x04, 0x17
        /*000a*/ 	.short	(.L_75 - .L_74)
.L_74:
        /*000c*/ 	.word	0x00000000
        /*0010*/ 	.short	0x0001
        /*0012*/ 	.short	0x0008
        /*0014*/ 	.byte	0x00, 0xf5, 0x21, 0x00


	//----- nvinfo : EIATTR_KPARAM_INFO
	.align		4
.L_75:
        /*0018*/ 	.byte	0x04, 0x17
        /*001a*/ 	.short	(.L_77 - .L_76)
.L_76:
        /*001c*/ 	.word	0x00000000
        /*0020*/ 	.short	0x0000
        /*0022*/ 	.short	0x0000
        /*0024*/ 	.byte	0x00, 0xf5, 0x21, 0x00


	//----- nvinfo : EIATTR_SPARSE_MMA_MASK
	.align		4
.L_77:
        /*0028*/ 	.byte	0x03, 0x50
        /*002a*/ 	.short	0x0000


	//----- nvinfo : EIATTR_MAXREG_COUNT
	.align		4
        /*002c*/ 	.byte	0x03, 0x1b
        /*002e*/ 	.short	0x00ff


	//----- nvinfo : EIATTR_MERCURY_ISA_VERSION
	.align		4
        /*0030*/ 	.byte	0x03, 0x5f
        /*0032*/ 	.short	0x0101


	//----- nvinfo : EIATTR_VRC_CTA_INIT_COUNT
	.align		4
        /*0034*/ 	.byte	0x02, 0x4a
	.zero		1
	.zero		1


	//----- nvinfo : EIATTR_EXIT_INSTR_OFFSETS
	.align		4
        /*0038*/ 	.byte	0x04, 0x1c
        /*003a*/ 	.short	(.L_79 - .L_78)


	//   ....[0]....
.L_78:
        /*003c*/ 	.word	0x000000e0


	//----- nvinfo : EIATTR_CBANK_PARAM_SIZE
	.align		4
.L_79:
        /*0040*/ 	.byte	0x03, 0x19
        /*0042*/ 	.short	0x0010


	//----- nvinfo : EIATTR_PARAM_CBANK
	.align		4
        /*0044*/ 	.byte	0x04, 0x0a
        /*0046*/ 	.short	(.L_81 - .L_80)
	.align		4
.L_80:
        /*0048*/ 	.word	index@(.nv.constant0._Z11mult_arraysPK10MathStructP13ResultsStruct)
        /*004c*/ 	.short	0x0380
        /*004e*/ 	.short	0x0010


	//----- nvinfo : EIATTR_SW_WAR
	.align		4
.L_81:
        /*0050*/ 	.byte	0x04, 0x36
        /*0052*/ 	.short	(.L_83 - .L_82)
.L_82:
        /*0054*/ 	.word	0x00000008
.L_83:


//--------------------- .nv.info._Z10sub_arraysPK10MathStructP13ResultsStruct --------------------------
	.section	.nv.info._Z10sub_arraysPK10MathStructP13ResultsStruct,"",@"SHT_CUDA_INFO"
	.sectionflags	@""
	.align	4


	//----- nvinfo : EIATTR_CUDA_API_VERSION
	.align		4
        /*0000*/ 	.byte	0x04, 0x37
        /*0002*/ 	.short	(.L_85 - .L_84)
.L_84:
        /*0004*/ 	.word	0x00000082


	//----- nvinfo : EIATTR_KPARAM_INFO
	.align		4
.L_85:
        /*0008*/ 	.byte	0x04, 0x17
        /*000a*/ 	.short	(.L_87 - .L_86)
.L_86:
        /*000c*/ 	.word	0x00000000
        /*0010*/ 	.short	0x0001
        /*0012*/ 	.short	0x0008
        /*0014*/ 	.byte	0x00, 0xf5, 0x21, 0x00


	//----- nvinfo : EIATTR_KPARAM_INFO
	.align		4
.L_87:
        /*0018*/ 	.byte	0x04, 0x17
        /*001a*/ 	.short	(.L_89 - .L_88)
.L_88:
        /*001c*/ 	.word	0x00000000
        /*0020*/ 	.short	0x0000
        /*0022*/ 	.short	0x0000
        /*0024*/ 	.byte	0x00, 0xf5, 0x21, 0x00


	//----- nvinfo : EIATTR_SPARSE_MMA_MASK
	.align		4
.L_89:
        /*0028*/ 	.byte	0x03, 0x50
        /*002a*/ 	.short	0x0000


	//----- nvinfo : EIATTR_MAXREG_COUNT
	.align		4
        /*002c*/ 	.byte	0x03, 0x1b
        /*002e*/ 	.short	0x00ff


	//----- nvinfo : EIATTR_MERCURY_ISA_VERSION
	.align		4
        /*0030*/ 	.byte	0x03, 0x5f
        /*0032*/ 	.short	0x0101


	//----- nvinfo : EIATTR_VRC_CTA_INIT_COUNT
	.align		4
        /*0034*/ 	.byte	0x02, 0x4a
	.zero		1
	.zero		1


	//----- nvinfo : EIATTR_EXIT_INSTR_OFFSETS
	.align		4
        /*0038*/ 	.byte	0x04, 0x1c
        /*003a*/ 	.short	(.L_91 - .L_90)


	//   ....[0]....
.L_90:
        /*003c*/ 	.word	0x000000e0


	//----- nvinfo : EIATTR_CBANK_PARAM_SIZE
	.align		4
.L_91:
        /*0040*/ 	.byte	0x03, 0x19
        /*0042*/ 	.short	0x0010


	//----- nvinfo : EIATTR_PARAM_CBANK
	.align		4
        /*0044*/ 	.byte	0x04, 0x0a
        /*0046*/ 	.short	(.L_93 - .L_92)
	.align		4
.L_92:
        /*0048*/ 	.word	index@(.nv.constant0._Z10sub_arraysPK10MathStructP13ResultsStruct)
        /*004c*/ 	.short	0x0380
        /*004e*/ 	.short	0x0010


	//----- nvinfo : EIATTR_SW_WAR
	.align		4
.L_93:
        /*0050*/ 	.byte	0x04, 0x36
        /*0052*/ 	.short	(.L_95 - .L_94)
.L_94:
        /*0054*/ 	.word	0x00000008
.L_95:


//--------------------- .nv.info._Z10add_arraysPK10MathStructP13ResultsStruct --------------------------
	.section	.nv.info._Z10add_arraysPK10MathStructP13ResultsStruct,"",@"SHT_CUDA_INFO"
	.sectionflags	@""
	.align	4


	//----- nvinfo : EIATTR_CUDA_API_VERSION
	.align		4
        /*0000*/ 	.byte	0x04, 0x37
        /*0002*/ 	.short	(.L_97 - .L_96)
.L_96:
        /*0004*/ 	.word	0x00000082


	//----- nvinfo : EIATTR_KPARAM_INFO
	.align		4
.L_97:
        /*0008*/ 	.byte	0x04, 0x17
        /*000a*/ 	.short	(.L_99 - .L_98)
.L_98:
        /*000c*/ 	.word	0x00000000
        /*0010*/ 	.short	0x0001
        /*0012*/ 	.short	0x0008
        /*0014*/ 	.byte	0x00, 0xf5, 0x21, 0x00


	//----- nvinfo : EIATTR_KPARAM_INFO
	.align		4
.L_99:
        /*0018*/ 	.byte	0x04, 0x17
        /*001a*/ 	.short	(.L_101 - .L_100)
.L_100:
        /*001c*/ 	.word	0x00000000
        /*0020*/ 	.short	0x0000
        /*0022*/ 	.short	0x0000
        /*0024*/ 	.byte	0x00, 0xf5, 0x21, 0x00


	//----- nvinfo : EIATTR_SPARSE_MMA_MASK
	.align		4
.L_101:
        /*0028*/ 	.byte	0x03, 0x50
        /*002a*/ 	.short	0x0000


	//----- nvinfo : EIATTR_MAXREG_COUNT
	.align		4
        /*002c*/ 	.byte	0x03, 0x1b
        /*002e*/ 	.short	0x00ff


	//----- nvinfo : EIATTR_MERCURY_ISA_VERSION
	.align		4
        /*0030*/ 	.byte	0x03, 0x5f
        /*0032*/ 	.short	0x0101


	//----- nvinfo : EIATTR_VRC_CTA_INIT_COUNT
	.align		4
        /*0034*/ 	.byte	0x02, 0x4a
	.zero		1
	.zero		1


	//----- nvinfo : EIATTR_EXIT_INSTR_OFFSETS
	.align		4
        /*0038*/ 	.byte	0x04, 0x1c
        /*003a*/ 	.short	(.L_103 - .L_102)


	//   ....[0]....
.L_102:
        /*003c*/ 	.word	0x000000e0


	//----- nvinfo : EIATTR_CBANK_PARAM_SIZE
	.align		4
.L_103:
        /*0040*/ 	.byte	0x03, 0x19
        /*0042*/ 	.short	0x0010


	//----- nvinfo : EIATTR_PARAM_CBANK
	.align		4
        /*0044*/ 	.byte	0x04, 0x0a
        /*0046*/ 	.short	(.L_105 - .L_104)
	.align		4
.L_104:
        /*0048*/ 	.word	index@(.nv.constant0._Z10add_arraysPK10MathStructP13ResultsStruct)
        /*004c*/ 	.short	0x0380
        /*004e*/ 	.short	0x0010


	//----- nvinfo : EIATTR_SW_WAR
	.align		4
.L_105:
        /*0050*/ 	.byte	0x04, 0x36
        /*0052*/ 	.short	(.L_107 - .L_106)
.L_106:
        /*0054*/ 	.word	0x00000008
.L_107:


//--------------------- .nv.callgraph             --------------------------
	.section	.nv.callgraph,"",@"SHT_CUDA_CALLGRAPH"
	.align	4
	.sectionentsize	8
	.align		4
        /*0000*/ 	.word	0x00000000
	.align		4
        /*0004*/ 	.word	0xffffffff
	.align		4
        /*0008*/ 	.word	0x00000000
	.align		4
        /*000c*/ 	.word	0xfffffffe
	.align		4
        /*0010*/ 	.word	0x00000000
	.align		4
        /*0014*/ 	.word	0xfffffffd
	.align		4
        /*0018*/ 	.word	0x00000000
	.align		4
        /*001c*/ 	.word	0xfffffffc


//--------------------- .text._Z14encrypt_cipherPcPKi --------------------------
	.section	.text._Z14encrypt_cipherPcPKi,"ax",@progbits
	.align	128
        .global         _Z14encrypt_cipherPcPKi
        .type           _Z14encrypt_cipherPcPKi,@function
        .size           _Z14encrypt_cipherPcPKi,(.L_x_6 - _Z14encrypt_cipherPcPKi)
        .other          _Z14encrypt_cipherPcPKi,@"STO_CUDA_ENTRY STV_DEFAULT"
_Z14encrypt_cipherPcPKi:
.text._Z14encrypt_cipherPcPKi:
[----:B------:R-:W-:Y:S01]  /*0000*/  LDC R1, c[0x0][0x37c] ;  /* 0x0000df00ff017b82 */ /* 0x000fe20000000800 */
[----:B------:R-:W0:Y:S07]  /*0010*/  S2R R0, SR_TID.X ;  /* 0x0000000000007919 */ /* 0x000e2e0000002100 */
[----:B------:R-:W0:Y:S01]  /*0020*/  S2UR UR6, SR_CTAID.X ;  /* 0x00000000000679c3 */ /* 0x000e220000002500 */
[----:B------:R-:W1:Y:S01]  /*0030*/  LDCU.64 UR8, c[0x0][0x380] ;  /* 0x00007000ff0877ac */ /* 0x000e620008000a00 */
[----:B------:R-:W2:Y:S06]  /*0040*/  LDCU.64 UR4, c[0x0][0x358] ;  /* 0x00006b00ff0477ac */ /* 0x000eac0008000a00 */
[----:B------:R-:W0:Y:S08]  /*0050*/  LDC R3, c[0x0][0x360] ;  /* 0x0000d800ff037b82 */ /* 0x000e300000000800 */
[----:B------:R-:W2:Y:S01]  /*0060*/  LDC.64 R4, c[0x0][0x388] ;  /* 0x0000e200ff047b82 */ /* 0x000ea20000000a00 */
[----:B0-----:R-:W-:-:S05]  /*0070*/  IMAD R0, R3, UR6, R0 ;  /* 0x0000000603007c24 */ /* 0x001fca000f8e0200 */
[C---:B-1----:R-:W-:Y:S01]  /*0080*/  IADD3 R2, P0, PT, R0.reuse, UR8, RZ ;  /* 0x0000000800027c10 */ /* 0x042fe2000ff1e0ff */
[----:B--2---:R-:W2:Y:S03]  /*0090*/  LDG.E.U8 R5, desc[UR4][R4.64] ;  /* 0x0000000404057981 */ /* 0x004ea6000c1e1100 */
[----:B------:R-:W-:-:S05]  /*00a0*/  LEA.HI.X.SX32 R3, R0, UR9, 0x1, P0 ;  /* 0x0000000900037c11 */ /* 0x000fca00080f0eff */
[----:B------:R-:W2:Y:S02]  /*00b0*/  LDG.E.U8 R0, desc[UR4][R2.64] ;  /* 0x0000000402007981 */ /* 0x000ea4000c1e1100 */
[----:B--2---:R-:W-:-:S05]  /*00c0*/  IADD3 R7, PT, PT, R0, R5, RZ ;  /* 0x0000000500077210 */ /* 0x004fca0007ffe0ff */
[----:B------:R-:W-:Y:S01]  /*00d0*/  STG.E.U8 desc[UR4][R2.64], R7 ;  /* 0x0000000702007986 */ /* 0x000fe2000c101104 */
[----:B------:R-:W-:Y:S05]  /*00e0*/  EXIT ;  /* 0x000000000000794d */ /* 0x000fea0003800000 */
.L_x_0:
[----:B------:R-:W-:-:S00]  /*00f0*/  BRA `(.L_x_0) ;  /* 0xfffffffc00fc7947 */ /* 0x000fc0000383ffff */
[----:B------:R-:W-:-:S00]  /*0100*/  NOP ;  /* 0x0000000000007918 */ /* 0x000fc00000000000 */
[----:B------:R-:W-:-:S00]  /*0110*/  NOP ;  /* 0x0000000000007918 */ /* 0x000fc00000000000 */
[----:B------:R-:W-:-:S00]  /*0120*/  NOP ;  /* 0x0000000000007918 */ /* 0x000fc00000000000 */
[----:B------:R-:W-:-:S00]  /*0130*/  NOP ;  /* 0x0000000000007918 */ /* 0x000fc00000000000 */
[----:B------:R-:W-:-:S00]  /*0140*/  NOP ;  /* 0x0000000000007918 */ /* 0x000fc00000000000 */
[----:B------:R-:W-:-:S00]  /*0150*/  NOP ;  /* 0x0000000000007918 */ /* 0x000fc00000000000 */
[----:B------:R-:W-:-:S00]  /*0160*/  NOP ;  /* 0x0000000000007918 */ /* 0x000fc00000000000 */
[----:B------:R-:W-:-:S00]  /*0170*/  NOP ;  /* 0x0000000000007918 */ /* 0x000fc00000000000 */
.L_x_6:


//--------------------- .text._Z14decrypt_cipherPcPKi --------------------------
	.section	.text._Z14decrypt_cipherPcPKi,"ax",@progbits
	.align	128
        .global         _Z14decrypt_cipherPcPKi
        .type           _Z14decrypt_cipherPcPKi,@function
        .size           _Z14decrypt_cipherPcPKi,(.L_x_7 - _Z14decrypt_cipherPcPKi)
        .other          _Z14decrypt_cipherPcPKi,@"STO_CUDA_ENTRY STV_DEFAULT"
_Z14decrypt_cipherPcPKi:
.text._Z14decrypt_cipherPcPKi:
[----:B------:R-:W-:Y:S01]  /*0000*/  LDC R1, c[0x0][0x37c] ;  /* 0x0000df00ff017b82 */ /* 0x000fe20000000800 */
[----:B------:R-:W0:Y:S07]  /*0010*/  S2R R0, SR_TID.X ;  /* 0x0000000000007919 */ /* 0x000e2e0000002100 */
[----:B------:R-:W0:Y:S01]  /*0020*/  S2UR UR6, SR_CTAID.X ;  /* 0x00000000000679c3 */ /* 0x000e220000002500 */
[----:B------:R-:W1:Y:S01]  /*0030*/  LDCU.64 UR4, c[0x0][0x358] ;  /* 0x00006b00ff0477ac */ /* 0x000e620008000a00 */
[----:B------:R-:W2:Y:S06]  /*0040*/  LDCU.64 UR8, c[0x0][0x380] ;  /* 0x00007000ff0877ac */ /* 0x000eac0008000a00 */
[----:B------:R-:W0:Y:S08]  /*0050*/  LDC R3, c[0x0][0x360] ;  /* 0x0000d800ff037b82 */ /* 0x000e300000000800 */
[----:B------:R-:W1:Y:S01]  /*0060*/  LDC.64 R4, c[0x0][0x388] ;  /* 0x0000e200ff047b82 */ /* 0x000e620000000a00 */
[----:B0-----:R-:W-:-:S05]  /*0070*/  IMAD R0, R3, UR6, R0 ;  /* 0x0000000603007c24 */ /* 0x001fca000f8e0200 */
[C---:B--2---:R-:W-:Y:S01]  /*0080*/  IADD3 R2, P0, PT, R0.reuse, UR8, RZ ;  /* 0x0000000800027c10 */ /* 0x044fe2000ff1e0ff */
[----:B-1----:R-:W2:Y:S03]  /*0090*/  LDG.E.U8 R4, desc[UR4][R4.64] ;  /* 0x0000000404047981 */ /* 0x002ea6000c1e1100 */
[----:B------:R-:W-:-:S05]  /*00a0*/  LEA.HI.X.SX32 R3, R0, UR9, 0x1, P0 ;  /* 0x0000000900037c11 */ /* 0x000fca00080f0eff */
[----:B------:R-:W3:Y:S01]  /*00b0*/  LDG.E.U8 R0, desc[UR4][R2.64] ;  /* 0x0000000402007981 */ /* 0x000ee2000c1e1100 */
[----:B--2---:R-:W-:-:S05]  /*00c0*/  IMAD.MOV R7, RZ, RZ, -R4 ;  /* 0x000000ffff077224 */ /* 0x004fca00078e0a04 */
[----:B------:R-:W-:-:S05]  /*00d0*/  PRMT R7, R7, 0x7710, RZ ;  /* 0x0000771007077816 */ /* 0x000fca00000000ff */
[----:B---3--:R-:W-:-:S05]  /*00e0*/  IMAD.IADD R7, R0, 0x1, R7 ;  /* 0x0000000100077824 */ /* 0x008fca00078e0207 */
[----:B------:R-:W-:Y:S01]  /*00f0*/  STG.E.U8 desc[UR4][R2.64], R7 ;  /* 0x0000000702007986 */ /* 0x000fe2000c101104 */
[----:B------:R-:W-:Y:S05]  /*0100*/  EXIT ;  /* 0x000000000000794d */ /* 0x000fea0003800000 */
.L_x_1:
        /* <DEDUP_REMOVED lines=15> */
.L_x_7:


//--------------------- .text._Z10mod_arraysPK10MathStructP13ResultsStruct --------------------------
	.section	.text._Z10mod_arraysPK10MathStructP13ResultsStruct,"ax",@progbits
	.align	128
        .global         _Z10mod_arraysPK10MathStructP13ResultsStruct
        .type           _Z10mod_arraysPK10MathStructP13ResultsStruct,@function
        .size           _Z10mod_arraysPK10MathStructP13ResultsStruct,(.L_x_8 - _Z10mod_arraysPK10MathStructP13ResultsStruct)
        .other          _Z10mod_arraysPK10MathStructP13ResultsStruct,@"STO_CUDA_ENTRY STV_DEFAULT"
_Z10mod_arraysPK10MathStructP13ResultsStruct:
.text._Z10mod_arraysPK10MathStructP13ResultsStruct:
[----:B------:R-:W-:Y:S01]  /*0000*/  LDC R1, c[0x0][0x37c] ;  /* 0x0000df00ff017b82 */ /* 0x000fe20000000800 */
[----:B------:R-:W0:Y:S07]  /*0010*/  S2R R7, SR_TID.X ;  /* 0x0000000000077919 */ /* 0x000e2e0000002100 */
[----:B------:R-:W0:Y:S01]  /*0020*/  S2UR UR6, SR_CTAID.X ;  /* 0x00000000000679c3 */ /* 0x000e220000002500 */
[----:B------:R-:W1:Y:S07]  /*0030*/  LDCU.64 UR4, c[0x0][0x358] ;  /* 0x00006b00ff0477ac */ /* 0x000e6e0008000a00 */
[----:B------:R-:W0:Y:S08]  /*0040*/  LDC R0, c[0x0][0x360] ;  /* 0x0000d800ff007b82 */ /* 0x000e300000000800 */
[----:B------:R-:W2:Y:S01]  /*0050*/  LDC.64 R2, c[0x0][0x380] ;  /* 0x0000e000ff027b82 */ /* 0x000ea20000000a00 */
[----:B0-----:R-:W-:-:S04]  /*0060*/  IMAD R7, R0, UR6, R7 ;  /* 0x0000000600077c24 */ /* 0x001fc8000f8e0207 */
[----:B--2---:R-:W-:-:S05]  /*0070*/  IMAD.WIDE R2, R7, 0x8, R2 ;  /* 0x0000000807027825 */ /* 0x004fca00078e0202 */
[----:B-1----:R-:W2:Y:S04]  /*0080*/  LDG.E R9, desc[UR4][R2.64+0x4] ;  /* 0x0000040402097981 */ /* 0x002ea8000c1e1900 */
[----:B------:R0:W3:Y:S02]  /*0090*/  LDG.E R0, desc[UR4][R2.64] ;  /* 0x0000000402007981 */ /* 0x0000e4000c1e1900 */
[----:B0-----:R-:W0:Y:S02]  /*00a0*/  LDC.64 R2, c[0x0][0x388] ;  /* 0x0000e200ff027b82 */ /* 0x001e240000000a00 */
[----:B0-----:R-:W-:Y:S01]  /*00b0*/  IMAD.WIDE R2, R7, 0x14, R2 ;  /* 0x0000001407027825 */ /* 0x001fe200078e0202 */
[----:B--2---:R-:W0:Y:S01]  /*00c0*/  I2F.U32.RP R6, R9 ;  /* 0x0000000900067306 */ /* 0x004e220000209000 */
[----:B------:R-:W-:-:S02]  /*00d0*/  IADD3 R11, PT, PT, RZ, -R9, RZ ;  /* 0x80000009ff0b7210 */ /* 0x000fc40007ffe0ff */
[----:B------:R-:W-:-:S05]  /*00e0*/  ISETP.NE.U32.AND P1, PT, R9, RZ, PT ;  /* 0x000000ff0900720c */ /* 0x000fca0003f25070 */
[----:B0-----:R-:W0:Y:S02]  /*00f0*/  MUFU.RCP R6, R6 ;  /* 0x0000000600067308 */ /* 0x001e240000001000 */
[----:B0-----:R-:W-:-:S06]  /*0100*/  IADD3 R4, PT, PT, R6, 0xffffffe, RZ ;  /* 0x0ffffffe06047810 */ /* 0x001fcc0007ffe0ff */
[----:B------:R0:W1:Y:S02]  /*0110*/  F2I.FTZ.U32.TRUNC.NTZ R5, R4 ;  /* 0x0000000400057305 */ /* 0x000064000021f000 */
[----:B0-----:R-:W-:Y:S02]  /*0120*/  HFMA2 R4, -RZ, RZ, 0, 0 ;  /* 0x00000000ff047431 */ /* 0x001fe400000001ff */
[----:B-1----:R-:W-:-:S04]  /*0130*/  IMAD R11, R11, R5, RZ ;  /* 0x000000050b0b7224 */ /* 0x002fc800078e02ff */
[----:B------:R-:W-:-:S06]  /*0140*/  IMAD.HI.U32 R5, R5, R11, R4 ;  /* 0x0000000b05057227 */ /* 0x000fcc00078e0004 */
[----:B---3--:R-:W-:-:S05]  /*0150*/  IMAD.HI.U32 R5, R5, R0, RZ ;  /* 0x0000000005057227 */ /* 0x008fca00078e00ff */
[----:B------:R-:W-:-:S05]  /*0160*/  IADD3 R5, PT, PT, -R5, RZ, RZ ;  /* 0x000000ff05057210 */ /* 0x000fca0007ffe1ff */
[----:B------:R-:W-:-:S05]  /*0170*/  IMAD R0, R9, R5, R0 ;  /* 0x0000000509007224 */ /* 0x000fca00078e0200 */
[----:B------:R-:W-:-:S13]  /*0180*/  ISETP.GE.U32.AND P0, PT, R0, R9, PT ;  /* 0x000000090000720c */ /* 0x000fda0003f06070 */
[----:B------:R-:W-:-:S04]  /*0190*/  @P0 IADD3 R0, PT, PT, -R9, R0, RZ ;  /* 0x0000000009000210 */ /* 0x000fc80007ffe1ff */
[----:B------:R-:W-:-:S13]  /*01a0*/  ISETP.GE.U32.AND P0, PT, R0, R9, PT ;  /* 0x000000090000720c */ /* 0x000fda0003f06070 */
[----:B------:R-:W-:Y:S02]  /*01b0*/  @P0 IADD3 R0, PT, PT, -R9, R0, RZ ;  /* 0x0000000009000210 */ /* 0x000fe40007ffe1ff */
[----:B------:R-:W-:-:S05]  /*01c0*/  @!P1 LOP3.LUT R0, RZ, R9, RZ, 0x33, !PT ;  /* 0x00000009ff009212 */ /* 0x000fca00078e33ff */
[----:B------:R-:W-:Y:S01]  /*01d0*/  STG.E desc[UR4][R2.64+0xc], R0 ;  /* 0x00000c0002007986 */ /* 0x000fe2000c101904 */
[----:B------:R-:W-:Y:S05]  /*01e0*/  EXIT ;  /* 0x000000000000794d */ /* 0x000fea0003800000 */
.L_x_2:
        /* <DEDUP_REMOVED lines=9> */
.L_x_8:


//--------------------- .text._Z11mult_arraysPK10MathStructP13ResultsStruct --------------------------
	.section	.text._Z11mult_arraysPK10MathStructP13ResultsStruct,"ax",@progbits
	.align	128
        .global         _Z11mult_arraysPK10MathStructP13ResultsStruct
        .type           _Z11mult_arraysPK10MathStructP13ResultsStruct,@function
        .size           _Z11mult_arraysPK10MathStructP13ResultsStruct,(.L_x_9 - _Z11mult_arraysPK10MathStructP13ResultsStruct)
        .other          _Z11mult_arraysPK10MathStructP13ResultsStruct,@"STO_CUDA_ENTRY STV_DEFAULT"
_Z11mult_arraysPK10MathStructP13ResultsStruct:
.text._Z11mult_arraysPK10MathStructP13ResultsStruct:
[----:B------:R-:W-:Y:S01]  /*0000*/  LDC R1, c[0x0][0x37c] ;  /* 0x0000df00ff017b82 */ /* 0x000fe20000000800 */
[----:B------:R-:W0:Y:S07]  /*0010*/  S2R R7, SR_TID.X ;  /* 0x0000000000077919 */ /* 0x000e2e0000002100 */
[----:B------:R-:W0:Y:S01]  /*0020*/  S2UR UR6, SR_CTAID.X ;  /* 0x00000000000679c3 */ /* 0x000e220000002500 */
[----:B------:R-:W1:Y:S07]  /*0030*/  LDCU.64 UR4, c[0x0][0x358] ;  /* 0x00006b00ff0477ac */ /* 0x000e6e0008000a00 */
[----:B------:R-:W0:Y:S08]  /*0040*/  LDC R0, c[0x0][0x360] ;  /* 0x0000d800ff007b82 */ /* 0x000e300000000800 */
[----:B------:R-:W2:Y:S08]  /*0050*/  LDC.64 R2, c[0x0][0x380] ;  /* 0x0000e000ff027b82 */ /* 0x000eb00000000a00 */
[----:B------:R-:W3:Y:S01]  /*0060*/  LDC.64 R4, c[0x0][0x388] ;  /* 0x0000e200ff047b82 */ /* 0x000ee20000000a00 */
[----:B0-----:R-:W-:-:S04]  /*0070*/  IMAD R7, R0, UR6, R7 ;  /* 0x0000000600077c24 */ /* 0x001fc8000f8e0207 */
[----:B--2---:R-:W-:-:S05]  /*0080*/  IMAD.WIDE R2, R7, 0x8, R2 ;  /* 0x0000000807027825 */ /* 0x004fca00078e0202 */
[----:B-1----:R-:W2:Y:S04]  /*0090*/  LDG.E R0, desc[UR4][R2.64] ;  /* 0x0000000402007981 */ /* 0x002ea8000c1e1900 */
[----:B------:R-:W2:Y:S01]  /*00a0*/  LDG.E R9, desc[UR4][R2.64+0x4] ;  /* 0x0000040402097981 */ /* 0x000ea2000c1e1900 */
[----:B---3--:R-:W-:-:S04]  /*00b0*/  IMAD.WIDE R4, R7, 0x14, R4 ;  /* 0x0000001407047825 */ /* 0x008fc800078e0204 */
[----:B--2---:R-:W-:-:S05]  /*00c0*/  IMAD R9, R0, R9, RZ ;  /* 0x0000000900097224 */ /* 0x004fca00078e02ff */
[----:B------:R-:W-:Y:S01]  /*00d0*/  STG.E desc[UR4][R4.64+0x8], R9 ;  /* 0x0000080904007986 */ /* 0x000fe2000c101904 */
[----:B------:R-:W-:Y:S05]  /*00e0*/  EXIT ;  /* 0x000000000000794d */ /* 0x000fea0003800000 */
.L_x_3:
        /* <DEDUP_REMOVED lines=9> */
.L_x_9:


//--------------------- .text._Z10sub_arraysPK10MathStructP13ResultsStruct --------------------------
	.section	.text._Z10sub_arraysPK10MathStructP13ResultsStruct,"ax",@progbits
	.align	128
        .global         _Z10sub_arraysPK10MathStructP13ResultsStruct
        .type           _Z10sub_arraysPK10MathStructP13ResultsStruct,@function
        .size           _Z10sub_arraysPK10MathStructP13ResultsStruct,(.L_x_10 - _Z10sub_arraysPK10MathStructP13ResultsStruct)
        .other          _Z10sub_arraysPK10MathStructP13ResultsStruct,@"STO_CUDA_ENTRY STV_DEFAULT"
_Z10sub_arraysPK10MathStructP13ResultsStruct:
.text._Z10sub_arraysPK10MathStructP13ResultsStruct:
        /* <DEDUP_REMOVED lines=11> */
[----:B---3--:R-:W-:Y:S01]  /*00b0*/  IMAD.WIDE R4, R7, 0x14, R4 ;  /* 0x0000001407047825 */ /* 0x008fe200078e0204 */
[----:B--2---:R-:W-:-:S05]  /*00c0*/  IADD3 R9, PT, PT, R0, -R9, RZ ;  /* 0x8000000900097210 */ /* 0x004fca0007ffe0ff */
[----:B------:R-:W-:Y:S01]  /*00d0*/  STG.E desc[UR4][R4.64+0x4], R9 ;  /* 0x0000040904007986 */ /* 0x000fe2000c101904 */
[----:B------:R-:W-:Y:S05]  /*00e0*/  EXIT ;  /* 0x000000000000794d */ /* 0x000fea0003800000 */
.L_x_4:
        /* <DEDUP_REMOVED lines=9> */
.L_x_10:


//--------------------- .text._Z10add_arraysPK10MathStructP13ResultsStruct --------------------------
	.section	.text._Z10add_arraysPK10MathStructP13ResultsStruct,"ax",@progbits
	.align	128
        .global         _Z10add_arraysPK10MathStructP13ResultsStruct
        .type           _Z10add_arraysPK10MathStructP13ResultsStruct,@function
        .size           _Z10add_arraysPK10MathStructP13ResultsStruct,(.L_x_11 - _Z10add_arraysPK10MathStructP13ResultsStruct)
        .other          _Z10add_arraysPK10MathStructP13ResultsStruct,@"STO_CUDA_ENTRY STV_DEFAULT"
_Z10add_arraysPK10MathStructP13ResultsStruct:
.text._Z10add_arraysPK10MathStructP13ResultsStruct:
        /* <DEDUP_REMOVED lines=12> */
[----:B--2---:R-:W-:-:S05]  /*00c0*/  IADD3 R9, PT, PT, R0, R9, RZ ;  /* 0x0000000900097210 */ /* 0x004fca0007ffe0ff */
[----:B------:R-:W-:Y:S01]  /*00d0*/  STG.E desc[UR4][R4.64], R9 ;  /* 0x0000000904007986 */ /* 0x000fe2000c101904 */
[----:B------:R-:W-:Y:S05]  /*00e0*/  EXIT ;  /* 0x000000000000794d */ /* 0x000fea0003800000 */
.L_x_5:
        /* <DEDUP_REMOVED lines=9> */
.L_x_11:


//--------------------- .nv.shared.reserved.0     --------------------------
	.section	.nv.shared.reserved.0,"aw",@nobits
	.weak		__nv_reservedSMEM_offset_0_alias
	.size		__nv_reservedSMEM_offset_0_alias, 0, 64
	.other		__nv_reservedSMEM_offset_0_alias,@"STO_CUDA_RESERVED_SHARED STV_DEFAULT"
__nv_reservedSMEM_offset_0_alias:
	.zero		0
	.zero		64


//--------------------- .nv.constant0._Z14encrypt_cipherPcPKi --------------------------
	.section	.nv.constant0._Z14encrypt_cipherPcPKi,"a",@progbits
	.sectionflags	@""
	.align	4
.nv.constant0._Z14encrypt_cipherPcPKi:
	.zero		912


//--------------------- .nv.constant0._Z14decrypt_cipherPcPKi --------------------------
	.section	.nv.constant0._Z14decrypt_cipherPcPKi,"a",@progbits
	.sectionflags	@""
	.align	4
.nv.constant0._Z14decrypt_cipherPcPKi:
	.zero		912


//--------------------- .nv.constant0._Z10mod_arraysPK10MathStructP13ResultsStruct --------------------------
	.section	.nv.constant0._Z10mod_arraysPK10MathStructP13ResultsStruct,"a",@progbits
	.sectionflags	@""
	.align	4
.nv.constant0._Z10mod_arraysPK10MathStructP13ResultsStruct:
	.zero		912


//--------------------- .nv.constant0._Z11mult_arraysPK10MathStructP13ResultsStruct --------------------------
	.section	.nv.constant0._Z11mult_arraysPK10MathStructP13ResultsStruct,"a",@progbits
	.sectionflags	@""
	.align	4
.nv.constant0._Z11mult_arraysPK10MathStructP13ResultsStruct:
	.zero		912


//--------------------- .nv.constant0._Z10sub_arraysPK10MathStructP13ResultsStruct --------------------------
	.section	.nv.constant0._Z10sub_arraysPK10MathStructP13ResultsStruct,"a",@progbits
	.sectionflags	@""
	.align	4
.nv.constant0._Z10sub_arraysPK10MathStructP13ResultsStruct:
	.zero		912


//--------------------- .nv.constant0._Z10add_arraysPK10MathStructP13ResultsStruct --------------------------
	.section	.nv.constant0._Z10add_arraysPK10MathStructP13ResultsStruct,"a",@progbits
	.sectionflags	@""
	.align	4
.nv.constant0._Z10add_arraysPK10MathStructP13ResultsStruct:
	.zero		912


//--------------------- SYMBOLS --------------------------

	.type		.nv.reservedSmem.offset0,@object
	.size		.nv.reservedSmem.offset0,0x4
